	.headerflags	@"EF_CUDA_TEXMODE_UNIFIED EF_CUDA_64BIT_ADDRESS EF_CUDA_ACCELERATORS EF_CUDA_SM90 EF_CUDA_VIRTUAL_SM(EF_CUDA_SM90)"
	.elftype	@"ET_EXEC"


//--------------------- .nv.info                  --------------------------
	.section	.nv.info,"",@"SHT_CUDA_INFO"
	.align	4


	//----- nvinfo : EIATTR_REGCOUNT
	.align		4
        /*0000*/ 	.byte	0x04, 0x2f
        /*0002*/ 	.short	(.L_3 - .L_2)
	.align		4
.L_2:
        /*0004*/ 	.word	index@(triton_poi_fused__native_batch_norm_legit_no_training_convolution_relu_4)
        /*0008*/ 	.word	0x00000016


	//----- nvinfo : EIATTR_MIN_STACK_SIZE
	.align		4
.L_3:
        /*000c*/ 	.byte	0x04, 0x12
        /*000e*/ 	.short	(.L_5 - .L_4)
	.align		4
.L_4:
        /*0010*/ 	.word	index@(triton_poi_fused__native_batch_norm_legit_no_training_convolution_relu_4)
        /*0014*/ 	.word	0x00000000


	//----- nvinfo : EIATTR_FRAME_SIZE
	.align		4
.L_5:
        /*0018*/ 	.byte	0x04, 0x11
        /*001a*/ 	.short	(.L_7 - .L_6)
	.align		4
.L_6:
        /*001c*/ 	.word	index@(triton_poi_fused__native_batch_norm_legit_no_training_convolution_relu_4)
        /*0020*/ 	.word	0x00000000


	//----- nvinfo : EIATTR_MIN_STACK_SIZE
	.align		4
.L_7:
        /*0024*/ 	.byte	0x04, 0x12
        /*0026*/ 	.short	(.L_9 - .L_8)
	.align		4
.L_8:
        /*0028*/ 	.word	index@(triton_poi_fused__native_batch_norm_legit_no_training_convolution_relu_4)
        /*002c*/ 	.word	0x00000000
.L_9:


//--------------------- .nv.info.triton_poi_fused__native_batch_norm_legit_no_training_convolution_relu_4 --------------------------
	.section	.nv.info.triton_poi_fused__native_batch_norm_legit_no_training_convolution_relu_4,"",@"SHT_CUDA_INFO"
	.sectionflags	@""
	.align	4


	//----- nvinfo : EIATTR_CUDA_API_VERSION
	.align		4
        /*0000*/ 	.byte	0x04, 0x37
        /*0002*/ 	.short	(.L_11 - .L_10)
.L_10:
        /*0004*/ 	.word	0x0000007c


	//----- nvinfo : EIATTR_KPARAM_INFO
	.align		4
.L_11:
        /*0008*/ 	.byte	0x04, 0x17
        /*000a*/ 	.short	(.L_13 - .L_12)
.L_12:
        /*000c*/ 	.word	0x00000000
        /*0010*/ 	.short	0x0007
        /*0012*/ 	.short	0x0038
        /*0014*/ 	.byte	0x00, 0xf0, 0x11, 0x00


	//----- nvinfo : EIATTR_KPARAM_INFO
	.align		4
.L_13:
        /*0018*/ 	.byte	0x04, 0x17
        /*001a*/ 	.short	(.L_15 - .L_14)
.L_14:
        /*001c*/ 	.word	0x00000000
        /*0020*/ 	.short	0x0006
        /*0022*/ 	.short	0x0030
        /*0024*/ 	.byte	0x00, 0xf4, 0x21, 0x00


	//----- nvinfo : EIATTR_KPARAM_INFO
	.align		4
.L_15:
        /*0028*/ 	.byte	0x04, 0x17
        /*002a*/ 	.short	(.L_17 - .L_16)
.L_16:
        /*002c*/ 	.word	0x00000000
        /*0030*/ 	.short	0x0005
        /*0032*/ 	.short	0x0028
        /*0034*/ 	.byte	0x00, 0xf4, 0x21, 0x00


	//----- nvinfo : EIATTR_KPARAM_INFO
	.align		4
.L_17:
        /*0038*/ 	.byte	0x04, 0x17
        /*003a*/ 	.short	(.L_19 - .L_18)
.L_18:
        /*003c*/ 	.word	0x00000000
        /*0040*/ 	.short	0x0004
        /*0042*/ 	.short	0x0020
        /*0044*/ 	.byte	0x00, 0xf4, 0x21, 0x00


	//----- nvinfo : EIATTR_KPARAM_INFO
	.align		4
.L_19:
        /*0048*/ 	.byte	0x04, 0x17
        /*004a*/ 	.short	(.L_21 - .L_20)
.L_20:
        /*004c*/ 	.word	0x00000000
        /*0050*/ 	.short	0x0003
        /*0052*/ 	.short	0x0018
        /*0054*/ 	.byte	0x00, 0xf4, 0x21, 0x00


	//----- nvinfo : EIATTR_KPARAM_INFO
	.align		4
.L_21:
        /*0058*/ 	.byte	0x04, 0x17
        /*005a*/ 	.short	(.L_23 - .L_22)
.L_22:
        /*005c*/ 	.word	0x00000000
        /*0060*/ 	.short	0x0002
        /*0062*/ 	.short	0x0010
        /*0064*/ 	.byte	0x00, 0xf4, 0x21, 0x00


	//----- nvinfo : EIATTR_KPARAM_INFO
	.align		4
.L_23:
        /*0068*/ 	.byte	0x04, 0x17
        /*006a*/ 	.short	(.L_25 - .L_24)
.L_24:
        /*006c*/ 	.word	0x00000000
        /*0070*/ 	.short	0x0001
        /*0072*/ 	.short	0x0008
        /*0074*/ 	.byte	0x00, 0xf4, 0x21, 0x00


	//----- nvinfo : EIATTR_KPARAM_INFO
	.align		4
.L_25:
        /*0078*/ 	.byte	0x04, 0x17
        /*007a*/ 	.short	(.L_27 - .L_26)
.L_26:
        /*007c*/ 	.word	0x00000000
        /*0080*/ 	.short	0x0000
        /*0082*/ 	.short	0x0000
        /*0084*/ 	.byte	0x00, 0xf4, 0x21, 0x00


	//----- nvinfo : EIATTR_SPARSE_MMA_MASK
	.align		4
.L_27:
        /*0088*/ 	.byte	0x03, 0x50
        /*008a*/ 	.short	0x0000


	//----- nvinfo : EIATTR_MAXREG_COUNT
	.align		4
        /*008c*/ 	.byte	0x03, 0x1b
        /*008e*/ 	.short	0x00ff


	//----- nvinfo : EIATTR_EXIT_INSTR_OFFSETS
	.align		4
        /*0090*/ 	.byte	0x04, 0x1c
        /*0092*/ 	.short	(.L_29 - .L_28)


	//   ....[0]....
.L_28:
        /*0094*/ 	.word	0x000003b0


	//----- nvinfo : EIATTR_REQNTID
	.align		4
.L_29:
        /*0098*/ 	.byte	0x04, 0x10
        /*009a*/ 	.short	(.L_31 - .L_30)
.L_30:
        /*009c*/ 	.word	0x00000080
        /*00a0*/ 	.word	0x00000001
        /*00a4*/ 	.word	0x00000001


	//----- nvinfo : EIATTR_CBANK_PARAM_SIZE
	.align		4
.L_31:
        /*00a8*/ 	.byte	0x03, 0x19
        /*00aa*/ 	.short	0x003c


	//----- nvinfo : EIATTR_PARAM_CBANK
	.align		4
        /*00ac*/ 	.byte	0x04, 0x0a
        /*00ae*/ 	.short	(.L_33 - .L_32)
	.align		4
.L_32:
        /*00b0*/ 	.word	index@(.nv.constant0.triton_poi_fused__native_batch_norm_legit_no_training_convolution_relu_4)
        /*00b4*/ 	.short	0x0210
        /*00b6*/ 	.short	0x003c


	//----- nvinfo : EIATTR_SW_WAR
	.align		4
.L_33:
        /*00b8*/ 	.byte	0x04, 0x36
        /*00ba*/ 	.short	(.L_35 - .L_34)
.L_34:
        /*00bc*/ 	.word	0x00000008
.L_35:


//--------------------- .nv.callgraph             --------------------------
	.section	.nv.callgraph,"",@"SHT_CUDA_CALLGRAPH"
	.align	4
	.sectionentsize	8
	.align		4
        /*0000*/ 	.word	0x00000000
	.align		4
        /*0004*/ 	.word	0xffffffff
	.align		4
        /*0008*/ 	.word	0x00000000
	.align		4
        /*000c*/ 	.word	0xfffffffe
	.align		4
        /*0010*/ 	.word	0x00000000
	.align		4
        /*0014*/ 	.word	0xfffffffd
	.align		4
        /*0018*/ 	.word	0x00000000
	.align		4
        /*001c*/ 	.word	0xfffffffc


//--------------------- .nv.constant4             --------------------------
	.section	.nv.constant4,"a",@progbits
	.align	8
	.align		8
.nv.constant4:
        /*0000*/ 	.dword	_$_str
	.align		8
        /*0008*/ 	.dword	_$_str_$_2


//--------------------- .text.triton_poi_fused__native_batch_norm_legit_no_training_convolution_relu_4 --------------------------
	.section	.text.triton_poi_fused__native_batch_norm_legit_no_training_convolution_relu_4,"ax",@progbits
	.align	128
        .global         triton_poi_fused__native_batch_norm_legit_no_training_convolution_relu_4
        .type           triton_poi_fused__native_batch_norm_legit_no_training_convolution_relu_4,@function
        .size           triton_poi_fused__native_batch_norm_legit_no_training_convolution_relu_4,(.L_x_1 - triton_poi_fused__native_batch_norm_legit_no_training_convolution_relu_4)
        .other          triton_poi_fused__native_batch_norm_legit_no_training_convolution_relu_4,@"STO_CUDA_ENTRY STV_DEFAULT"
triton_poi_fused__native_batch_norm_legit_no_training_convolution_relu_4:
.text.triton_poi_fused__native_batch_norm_legit_no_training_convolution_relu_4:
[----:B------:R-:W-:Y:S01]  /*0000*/  LDC R1, c[0x0][0x28] ;  /* 0x00000a00ff017b82 */ /* 0x000fe20000000800 */
[----:B------:R-:W1:Y:S07]  /*0010*/  S2R R0, SR_TID.X ;  /* 0x0000000000007919 */ /* 0x000e6e0000002100 */
[----:B------:R-:W2:Y:S01]  /*0020*/  LDC.64 R14, c[0x0][0x228] ;  /* 0x00008a00ff0e7b82 */ /* 0x000ea20000000a00 */
[----:B------:R-:W-:Y:S01]  /*0030*/  ULDC.64 UR4, c[0x0][0x208] ;  /* 0x0000820000047ab9 */ /* 0x000fe20000000a00 */
[----:B------:R-:W3:Y:S06]  /*0040*/  S2R R5, SR_CTAID.X ;  /* 0x0000000000057919 */ /* 0x000eec0000002500 */
[----:B------:R-:W4:Y:S08]  /*0050*/  LDC.64 R10, c[0x0][0x218] ;  /* 0x00008600ff0a7b82 */ /* 0x000f300000000a00 */
[----:B------:R-:W5:Y:S08]  /*0060*/  LDC.64 R12, c[0x0][0x220] ;  /* 0x00008800ff0c7b82 */ /* 0x000f700000000a00 */
[----:B------:R-:W5:Y:S01]  /*0070*/  LDC.64 R16, c[0x0][0x230] ;  /* 0x00008c00ff107b82 */ /* 0x000f620000000a00 */
[----:B-1----:R-:W-:-:S02]  /*0080*/  SHF.L.U32 R0, R0, 0x1, RZ ;  /* 0x0000000100007819 */ /* 0x002fc400000006ff */
[----:B---3--:R-:W-:Y:S02]  /*0090*/  SHF.R.S32.HI R3, RZ, 0x17, R5 ;  /* 0x00000017ff037819 */ /* 0x008fe40000011405 */
[----:B------:R-:W-:Y:S02]  /*00a0*/  LOP3.LUT R0, R0, 0xfe, RZ, 0xc0, !PT ;  /* 0x000000fe00007812 */ /* 0x000fe400078ec0ff */
[----:B------:R-:W-:Y:S02]  /*00b0*/  SGXT R3, R3, 0x1 ;  /* 0x000000010303781a */ /* 0x000fe40000000200 */
[----:B------:R-:W-:Y:S02]  /*00c0*/  LEA R0, R5, R0, 0x8 ;  /* 0x0000000005007211 */ /* 0x000fe400078e40ff */
[----:B------:R-:W1:Y:S02]  /*00d0*/  LDC.64 R4, c[0x0][0x238] ;  /* 0x00008e00ff047b82 */ /* 0x000e640000000a00 */
[----:B------:R-:W-:-:S04]  /*00e0*/  LEA.HI R3, R3, R0, RZ, 0x8 ;  /* 0x0000000003037211 */ /* 0x000fc800078f40ff */
[----:B------:R-:W-:-:S04]  /*00f0*/  SHF.R.S32.HI R3, RZ, 0x8, R3 ;  /* 0x00000008ff037819 */ /* 0x000fc80000011403 */
[----:B------:R-:W-:-:S04]  /*0100*/  LEA.HI R2, R3, R3, RZ, 0x6 ;  /* 0x0000000303027211 */ /* 0x000fc800078f30ff */
[----:B------:R-:W-:-:S04]  /*0110*/  LOP3.LUT R2, R2, 0xffffffc0, RZ, 0xc0, !PT ;  /* 0xffffffc002027812 */ /* 0x000fc800078ec0ff */
[----:B------:R-:W-:Y:S02]  /*0120*/  IADD3 R19, R3, -R2, RZ ;  /* 0x8000000203137210 */ /* 0x000fe40007ffe0ff */
[----:B------:R-:W3:Y:S03]  /*0130*/  LDC.64 R2, c[0x0][0x210] ;  /* 0x00008400ff027b82 */ /* 0x000ee60000000a00 */
[----:B--2---:R-:W-:-:S05]  /*0140*/  IMAD.WIDE R14, R19, 0x4, R14 ;  /* 0x00000004130e7825 */ /* 0x004fca00078e020e */
[----:B------:R2:W2:Y:S01]  /*0150*/  LDG.E.EL R18, desc[UR4][R14.64] ;  /* 0x000000040e127981 */ /* 0x0004a2000c2e1900 */
[----:B----4-:R-:W-:-:S04]  /*0160*/  IMAD.WIDE R10, R19, 0x4, R10 ;  /* 0x00000004130a7825 */ /* 0x010fc800078e020a */
[----:B-----5:R-:W-:Y:S01]  /*0170*/  IMAD.WIDE R12, R19, 0x4, R12 ;  /* 0x00000004130c7825 */ /* 0x020fe200078e020c */
[----:B------:R4:W5:Y:S04]  /*0180*/  LDG.E.EL R8, desc[UR4][R10.64] ;  /* 0x000000040a087981 */ /* 0x000968000c2e1900 */
[----:B------:R-:W5:Y:S01]  /*0190*/  LDG.E.EL R9, desc[UR4][R12.64] ;  /* 0x000000040c097981 */ /* 0x000f62000c2e1900 */
[----:B---3--:R-:W-:-:S05]  /*01a0*/  IMAD.WIDE R2, R0, 0x4, R2 ;  /* 0x0000000400027825 */ /* 0x008fca00078e0202 */
[----:B------:R-:W5:Y:S01]  /*01b0*/  LDG.E.64 R6, desc[UR4][R2.64] ;  /* 0x0000000402067981 */ /* 0x000f62000c1e1b00 */
[----:B0-2---:R-:W-:-:S04]  /*01c0*/  IMAD.WIDE R14, R19, 0x4, R16 ;  /* 0x00000004130e7825 */ /* 0x005fc800078e0210 */
[----:B-1----:R-:W-:Y:S02]  /*01d0*/  IMAD.WIDE R16, R19, 0x4, R4 ;  /* 0x0000000413107825 */ /* 0x002fe400078e0204 */
[----:B------:R-:W2:Y:S01]  /*01e0*/  LDG.E.EL R14, desc[UR4][R14.64] ;  /* 0x000000040e0e7981 */ /* 0x000ea2000c2e1900 */
[----:B----4-:R-:W-:Y:S01]  /*01f0*/  HFMA2.MMA R10, -RZ, RZ, 1.625, 0 ;  /* 0x3e800000ff0a7435 */ /* 0x010fe200000001ff */
[----:B------:R-:W0:Y:S02]  /*0200*/  LDC.64 R4, c[0x0][0x240] ;  /* 0x00009000ff047b82 */ /* 0x000e240000000a00 */
[----:B------:R-:W2:Y:S01]  /*0210*/  LDG.E.EL R17, desc[UR4][R16.64] ;  /* 0x0000000410117981 */ /* 0x000ea2000c2e1900 */
[----:B0-----:R-:W-:-:S04]  /*0220*/  IMAD.WIDE R4, R0, 0x4, R4 ;  /* 0x0000000400047825 */ /* 0x001fc800078e0204 */
[----:B------:R-:W-:-:S04]  /*0230*/  FADD R18, R18, 9.9999997473787516356e-06 ;  /* 0x3727c5ac12127421 */ /* 0x000fc80000000000 */
[----:B------:R-:W0:Y:S02]  /*0240*/  MUFU.SQRT R19, R18 ;  /* 0x0000001200137308 */ /* 0x000e240000002000 */
[C---:B0-----:R-:W-:Y:S02]  /*0250*/  FSETP.GT.AND P0, PT, R19.reuse, 8.50705917302346158658e+37, PT ;  /* 0x7e8000001300780b */ /* 0x041fe40003f04000 */
[----:B------:R-:W-:-:S11]  /*0260*/  FSETP.GEU.AND P1, PT, R19, 1.175494350822287508e-38, PT ;  /* 0x008000001300780b */ /* 0x000fd60003f2e000 */
[----:B------:R-:W-:-:S04]  /*0270*/  @P0 FMUL R19, R19, 0.25 ;  /* 0x3e80000013130820 */ /* 0x000fc80000400000 */
[----:B------:R-:W-:-:S06]  /*0280*/  @!P1 FMUL R19, R19, 16777216 ;  /* 0x4b80000013139820 */ /* 0x000fcc0000400000 */
[----:B------:R-:W0:Y:S01]  /*0290*/  MUFU.RCP R19, R19 ;  /* 0x0000001300137308 */ /* 0x000e220000001000 */
[----:B------:R-:W-:Y:S01]  /*02a0*/  FSEL R10, R10, 1, P0 ;  /* 0x3f8000000a0a7808 */ /* 0x000fe20000000000 */
[--C-:B-----5:R-:W-:Y:S01]  /*02b0*/  FADD R6, R6, R8.reuse ;  /* 0x0000000806067221 */ /* 0x120fe20000000000 */
[----:B------:R-:W-:-:S03]  /*02c0*/  FADD R7, R7, R8 ;  /* 0x0000000807077221 */ /* 0x000fc60000000000 */
[----:B------:R-:W-:Y:S01]  /*02d0*/  @!P1 FMUL R10, R10, 16777216 ;  /* 0x4b8000000a0a9820 */ /* 0x000fe20000400000 */
[C---:B------:R-:W-:Y:S01]  /*02e0*/  FADD R8, -R9.reuse, R6 ;  /* 0x0000000609087221 */ /* 0x040fe20000000100 */
[----:B------:R-:W-:Y:S02]  /*02f0*/  FADD R9, -R9, R7 ;  /* 0x0000000709097221 */ /* 0x000fe40000000100 */
[----:B0-----:R-:W-:-:S04]  /*0300*/  FMUL R10, R19, R10 ;  /* 0x0000000a130a7220 */ /* 0x001fc80000400000 */
[-C--:B------:R-:W-:Y:S01]  /*0310*/  FMUL R8, R8, R10.reuse ;  /* 0x0000000a08087220 */ /* 0x080fe20000400000 */
[----:B------:R-:W-:-:S03]  /*0320*/  FMUL R10, R9, R10 ;  /* 0x0000000a090a7220 */ /* 0x000fc60000400000 */
[C-C-:B--2---:R-:W-:Y:S01]  /*0330*/  FFMA R8, R14.reuse, R8, R17.reuse ;  /* 0x000000080e087223 */ /* 0x144fe20000000011 */
[----:B------:R-:W-:-:S04]  /*0340*/  FFMA R10, R14, R10, R17 ;  /* 0x0000000a0e0a7223 */ /* 0x000fc80000000011 */
[----:B------:R-:W-:Y:S02]  /*0350*/  FSETP.GEU.AND P0, PT, R8, RZ, PT ;  /* 0x000000ff0800720b */ /* 0x000fe40003f0e000 */
[----:B------:R-:W-:Y:S02]  /*0360*/  FSETP.GEU.AND P1, PT, R10, RZ, PT ;  /* 0x000000ff0a00720b */ /* 0x000fe40003f2e000 */
[----:B------:R-:W-:Y:S02]  /*0370*/  FSEL R8, R8, RZ, P0 ;  /* 0x000000ff08087208 */ /* 0x000fe40000000000 */
[----:B------:R-:W-:Y:S01]  /*0380*/  FSEL R9, R10, RZ, P1 ;  /* 0x000000ff0a097208 */ /* 0x000fe20000800000 */
[----:B------:R-:W-:Y:S04]  /*0390*/  STG.E.64 desc[UR4][R2.64], R6 ;  /* 0x0000000602007986 */ /* 0x000fe8000c101b04 */
[----:B------:R-:W-:Y:S01]  /*03a0*/  STG.E.64 desc[UR4][R4.64], R8 ;  /* 0x0000000804007986 */ /* 0x000fe2000c101b04 */
[----:B------:R-:W-:Y:S05]  /*03b0*/  EXIT ;  /* 0x000000000000794d */ /* 0x000fea0003800000 */
.L_x_0:
[----:B------:R-:W-:-:S00]  /*03c0*/  BRA `(.L_x_0) ;  /* 0xfffffffc00fc7947 */ /* 0x000fc0000383ffff */
[----:B------:R-:W-:-:S00]  /*03d0*/  NOP ;  /* 0x0000000000007918 */ /* 0x000fc00000000000 */
        /* <DEDUP_REMOVED lines=10> */
.L_x_1:


//--------------------- .nv.global.init           --------------------------
	.section	.nv.global.init,"aw",@progbits
.nv.global.init:
	.type		_$_str,@object
	.size		_$_str,(_$_str_$_2 - _$_str)
_$_str:
        /*0000*/ 	.byte	0x5f, 0x5f, 0x43, 0x55, 0x44, 0x41, 0x5f, 0x46, 0x54, 0x5a, 0x00
	.type		_$_str_$_2,@object
	.size		_$_str_$_2,(.L_1 - _$_str_$_2)
_$_str_$_2:
        /*000b*/ 	.byte	0x5f, 0x5f, 0x43, 0x55, 0x44, 0x41, 0x5f, 0x50, 0x52, 0x45, 0x43, 0x5f, 0x53, 0x51, 0x52, 0x54
        /*001b*/ 	.byte	0x00
.L_1:


//--------------------- .nv.constant0.triton_poi_fused__native_batch_norm_legit_no_training_convolution_relu_4 --------------------------
	.section	.nv.constant0.triton_poi_fused__native_batch_norm_legit_no_training_convolution_relu_4,"a",@progbits
	.sectionflags	@""
	.align	4
.nv.constant0.triton_poi_fused__native_batch_norm_legit_no_training_convolution_relu_4:
	.zero		588
